//
// Generated by NVIDIA NVVM Compiler
//
// Compiler Build ID: CL-36424714
// Cuda compilation tools, release 13.0, V13.0.88
// Based on NVVM 20.0.0
//

.version 9.0
.target sm_100
.address_size 64

	// .globl	_Z9matrixMulPiS_S_i
// _ZZ9matrixMulPiS_S_iE1A has been demoted
// _ZZ9matrixMulPiS_S_iE1B has been demoted

.visible .entry _Z9matrixMulPiS_S_i(
	.param .u64 .ptr .align 1 _Z9matrixMulPiS_S_i_param_0,
	.param .u64 .ptr .align 1 _Z9matrixMulPiS_S_i_param_1,
	.param .u64 .ptr .align 1 _Z9matrixMulPiS_S_i_param_2,
	.param .u32 _Z9matrixMulPiS_S_i_param_3
)
{
	.reg .pred 	%p<11>;
	.reg .b32 	%r<165>;
	.reg .b64 	%rd<13>;
	// demoted variable
	.shared .align 4 .b8 _ZZ9matrixMulPiS_S_iE1A[1024];
	// demoted variable
	.shared .align 4 .b8 _ZZ9matrixMulPiS_S_iE1B[1024];
	ld.param.u64 	%rd3, [_Z9matrixMulPiS_S_i_param_0];
	ld.param.u64 	%rd4, [_Z9matrixMulPiS_S_i_param_1];
	ld.param.u64 	%rd5, [_Z9matrixMulPiS_S_i_param_2];
	ld.param.u32 	%r45, [_Z9matrixMulPiS_S_i_param_3];
	mov.u32 	%r1, %tid.x;
	mov.u32 	%r2, %tid.y;
	mov.u32 	%r3, %ntid.x;
	mov.u32 	%r47, %ctaid.y;
	mad.lo.s32 	%r4, %r47, %r3, %r2;
	mov.u32 	%r48, %ctaid.x;
	mad.lo.s32 	%r5, %r48, %r3, %r1;
	div.s32 	%r6, %r45, %r3;
	setp.lt.s32 	%p1, %r6, 1;
	mov.b32 	%r163, 0;
	@%p1 bra 	$L__BB0_14;
	mad.lo.s32 	%r7, %r45, %r4, %r1;
	mul.lo.s32 	%r8, %r2, %r3;
	add.s32 	%r50, %r8, %r1;
	shl.b32 	%r51, %r50, 2;
	mov.u32 	%r52, _ZZ9matrixMulPiS_S_iE1A;
	add.s32 	%r9, %r52, %r51;
	mov.u32 	%r53, _ZZ9matrixMulPiS_S_iE1B;
	add.s32 	%r10, %r53, %r51;
	and.b32  	%r11, %r3, 7;
	and.b32  	%r12, %r3, 2040;
	shl.b32 	%r54, %r1, 2;
	add.s32 	%r13, %r53, %r54;
	shl.b32 	%r14, %r3, 5;
	shl.b32 	%r55, %r8, 2;
	add.s32 	%r56, %r55, %r52;
	add.s32 	%r15, %r56, 16;
	shl.b32 	%r16, %r3, 2;
	cvta.to.global.u64 	%rd1, %rd3;
	cvta.to.global.u64 	%rd2, %rd4;
	mov.b32 	%r148, 0;
	mov.u32 	%r163, %r148;
$L__BB0_2:
	setp.lt.u32 	%p2, %r3, 8;
	mul.lo.s32 	%r59, %r148, %r3;
	add.s32 	%r60, %r7, %r59;
	mul.wide.s32 	%rd6, %r60, 4;
	add.s64 	%rd7, %rd1, %rd6;
	ld.global.u32 	%r61, [%rd7];
	st.shared.u32 	[%r9], %r61;
	add.s32 	%r62, %r59, %r2;
	mad.lo.s32 	%r63, %r62, %r45, %r5;
	mul.wide.s32 	%rd8, %r63, 4;
	add.s64 	%rd9, %rd2, %rd8;
	ld.global.u32 	%r64, [%rd9];
	st.shared.u32 	[%r10], %r64;
	bar.sync 	0;
	mov.b32 	%r158, 0;
	@%p2 bra 	$L__BB0_5;
	and.b32  	%r65, %r3, -8;
	neg.s32 	%r152, %r65;
	mov.u32 	%r150, %r15;
	mov.u32 	%r151, %r13;
$L__BB0_4:
	.pragma "nounroll";
	ld.shared.u32 	%r66, [%r150+-16];
	ld.shared.u32 	%r67, [%r151];
	mad.lo.s32 	%r68, %r67, %r66, %r163;
	ld.shared.u32 	%r69, [%r150+-12];
	add.s32 	%r70, %r151, %r16;
	ld.shared.u32 	%r71, [%r70];
	mad.lo.s32 	%r72, %r71, %r69, %r68;
	ld.shared.u32 	%r73, [%r150+-8];
	add.s32 	%r74, %r70, %r16;
	ld.shared.u32 	%r75, [%r74];
	mad.lo.s32 	%r76, %r75, %r73, %r72;
	ld.shared.u32 	%r77, [%r150+-4];
	add.s32 	%r78, %r74, %r16;
	ld.shared.u32 	%r79, [%r78];
	mad.lo.s32 	%r80, %r79, %r77, %r76;
	ld.shared.u32 	%r81, [%r150];
	add.s32 	%r82, %r78, %r16;
	ld.shared.u32 	%r83, [%r82];
	mad.lo.s32 	%r84, %r83, %r81, %r80;
	ld.shared.u32 	%r85, [%r150+4];
	add.s32 	%r86, %r82, %r16;
	ld.shared.u32 	%r87, [%r86];
	mad.lo.s32 	%r88, %r87, %r85, %r84;
	ld.shared.u32 	%r89, [%r150+8];
	add.s32 	%r90, %r86, %r16;
	ld.shared.u32 	%r91, [%r90];
	mad.lo.s32 	%r92, %r91, %r89, %r88;
	ld.shared.u32 	%r93, [%r150+12];
	add.s32 	%r94, %r90, %r16;
	ld.shared.u32 	%r95, [%r94];
	mad.lo.s32 	%r163, %r95, %r93, %r92;
	add.s32 	%r152, %r152, 8;
	add.s32 	%r151, %r151, %r14;
	add.s32 	%r150, %r150, 32;
	setp.ne.s32 	%p3, %r152, 0;
	mov.u32 	%r158, %r12;
	@%p3 bra 	$L__BB0_4;
$L__BB0_5:
	setp.eq.s32 	%p4, %r11, 0;
	@%p4 bra 	$L__BB0_13;
	add.s32 	%r97, %r11, -1;
	setp.lt.u32 	%p5, %r97, 3;
	@%p5 bra 	$L__BB0_8;
	add.s32 	%r98, %r158, %r8;
	shl.b32 	%r99, %r98, 2;
	mov.u32 	%r100, _ZZ9matrixMulPiS_S_iE1A;
	add.s32 	%r101, %r100, %r99;
	ld.shared.u32 	%r102, [%r101];
	mad.lo.s32 	%r103, %r158, %r3, %r1;
	shl.b32 	%r104, %r103, 2;
	mov.u32 	%r105, _ZZ9matrixMulPiS_S_iE1B;
	add.s32 	%r106, %r105, %r104;
	ld.shared.u32 	%r107, [%r106];
	mad.lo.s32 	%r108, %r107, %r102, %r163;
	ld.shared.u32 	%r109, [%r101+4];
	add.s32 	%r110, %r106, %r16;
	ld.shared.u32 	%r111, [%r110];
	mad.lo.s32 	%r112, %r111, %r109, %r108;
	ld.shared.u32 	%r113, [%r101+8];
	add.s32 	%r114, %r110, %r16;
	ld.shared.u32 	%r115, [%r114];
	mad.lo.s32 	%r116, %r115, %r113, %r112;
	ld.shared.u32 	%r117, [%r101+12];
	add.s32 	%r118, %r114, %r16;
	ld.shared.u32 	%r119, [%r118];
	mad.lo.s32 	%r163, %r119, %r117, %r116;
	add.s32 	%r158, %r158, 4;
$L__BB0_8:
	and.b32  	%r121, %r3, 3;
	setp.eq.s32 	%p6, %r121, 0;
	@%p6 bra 	$L__BB0_13;
	setp.eq.s32 	%p7, %r121, 1;
	@%p7 bra 	$L__BB0_11;
	add.s32 	%r122, %r158, %r8;
	shl.b32 	%r123, %r122, 2;
	mov.u32 	%r124, _ZZ9matrixMulPiS_S_iE1A;
	add.s32 	%r125, %r124, %r123;
	ld.shared.u32 	%r126, [%r125];
	mad.lo.s32 	%r127, %r158, %r3, %r1;
	shl.b32 	%r128, %r127, 2;
	mov.u32 	%r129, _ZZ9matrixMulPiS_S_iE1B;
	add.s32 	%r130, %r129, %r128;
	ld.shared.u32 	%r131, [%r130];
	mad.lo.s32 	%r132, %r131, %r126, %r163;
	ld.shared.u32 	%r133, [%r125+4];
	add.s32 	%r134, %r130, %r16;
	ld.shared.u32 	%r135, [%r134];
	mad.lo.s32 	%r163, %r135, %r133, %r132;
	add.s32 	%r158, %r158, 2;
$L__BB0_11:
	and.b32  	%r136, %r3, 1;
	setp.eq.b32 	%p8, %r136, 1;
	not.pred 	%p9, %p8;
	@%p9 bra 	$L__BB0_13;
	add.s32 	%r137, %r158, %r8;
	shl.b32 	%r138, %r137, 2;
	mov.u32 	%r139, _ZZ9matrixMulPiS_S_iE1A;
	add.s32 	%r140, %r139, %r138;
	ld.shared.u32 	%r141, [%r140];
	mad.lo.s32 	%r142, %r158, %r3, %r1;
	shl.b32 	%r143, %r142, 2;
	mov.u32 	%r144, _ZZ9matrixMulPiS_S_iE1B;
	add.s32 	%r145, %r144, %r143;
	ld.shared.u32 	%r146, [%r145];
	mad.lo.s32 	%r163, %r146, %r141, %r163;
$L__BB0_13:
	bar.sync 	0;
	add.s32 	%r148, %r148, 1;
	setp.ne.s32 	%p10, %r148, %r6;
	@%p10 bra 	$L__BB0_2;
$L__BB0_14:
	cvta.to.global.u64 	%rd10, %rd5;
	mad.lo.s32 	%r147, %r45, %r4, %r5;
	mul.wide.s32 	%rd11, %r147, 4;
	add.s64 	%rd12, %rd10, %rd11;
	st.global.u32 	[%rd12], %r163;
	ret;

}


// ===== COMPILED SASS (sm_100) =====

	.target	sm_100

	.elftype	@"ET_EXEC"


//--------------------- .note.nv.tkinfo           --------------------------
	.section	.note.nv.tkinfo,"",@"SHT_NOTE"
	.sectionflags	@"SHF_NOTE_NV_TKINFO"
	.tkinfo
        /*0018*/ 	.word	0x00000002
        /*0030*/ 	.string	""
        /*0030*/ 	.string	"ptxas"
        /*0030*/ 	.string	"Cuda compilation tools, release 13.0, V13.0.88"
        /*0030*/ 	.string	"Build cuda_13.0.r13.0/compiler.36424714_0"
        /*0030*/ 	.string	"-arch sm_100 -m 64 "



//--------------------- .note.nv.cuinfo           --------------------------
	.section	.note.nv.cuinfo,"",@"SHT_NOTE"
	.sectionflags	@"SHF_NOTE_NV_CUINFO"
        /*0018*/ 	.short	0x0002
        /*001a*/ 	.short	0x0064
        /*001c*/ 	.short	0x0082
	.zero		2


//--------------------- .nv.info                  --------------------------
	.section	.nv.info,"",@"SHT_CUDA_INFO"
	.align	4


	//----- nvinfo : EIATTR_REGCOUNT
	.align		4
        /*0000*/ 	.byte	0x04, 0x2f
        /*0002*/ 	.short	(.L_1 - .L_0)
	.align		4
.L_0:
        /*0004*/ 	.word	index@(_Z9matrixMulPiS_S_i)
        /*0008*/ 	.word	0x00000020


	//----- nvinfo : EIATTR_FRAME_SIZE
	.align		4
.L_1:
        /*000c*/ 	.byte	0x04, 0x11
        /*000e*/ 	.short	(.L_3 - .L_2)
	.align		4
.L_2:
        /*0010*/ 	.word	index@(_Z9matrixMulPiS_S_i)
        /*0014*/ 	.word	0x00000000


	//----- nvinfo : EIATTR_MIN_STACK_SIZE
	.align		4
.L_3:
        /*0018*/ 	.byte	0x04, 0x12
        /*001a*/ 	.short	(.L_5 - .L_4)
	.align		4
.L_4:
        /*001c*/ 	.word	index@(_Z9matrixMulPiS_S_i)
        /*0020*/ 	.word	0x00000000
.L_5:


//--------------------- .nv.compat                --------------------------
	.section	.nv.compat,"",@"SHT_CUDA_COMPAT_INFO"
	.align	4
        /*0000*/ 	.byte	0x02, 0x09, 0x00, 0x00, 0x02, 0x02, 0x01, 0x00, 0x02, 0x05, 0x05, 0x00, 0x03, 0x07, 0x01, 0x01
        /*0010*/ 	.byte	0x02, 0x03, 0x00, 0x00, 0x02, 0x06, 0x01, 0x00, 0x04, 0x0b, 0x08, 0x00, 0x09, 0x00, 0x00, 0x00
        /*0020*/ 	.byte	0x00, 0x00, 0x00, 0x00


//--------------------- .nv.info._Z9matrixMulPiS_S_i --------------------------
	.section	.nv.info._Z9matrixMulPiS_S_i,"",@"SHT_CUDA_INFO"
	.sectionflags	@""
	.align	4


	//----- nvinfo : EIATTR_CUDA_API_VERSION
	.align		4
        /*0000*/ 	.byte	0x04, 0x37
        /*0002*/ 	.short	(.L_7 - .L_6)
.L_6:
        /*0004*/ 	.word	0x00000082


	//----- nvinfo : EIATTR_KPARAM_INFO
	.align		4
.L_7:
        /*0008*/ 	.byte	0x04, 0x17
        /*000a*/ 	.short	(.L_9 - .L_8)
.L_8:
        /*000c*/ 	.word	0x00000000
        /*0010*/ 	.short	0x0003
        /*0012*/ 	.short	0x0018
        /*0014*/ 	.byte	0x00, 0xf0, 0x11, 0x00


	//----- nvinfo : EIATTR_KPARAM_INFO
	.align		4
.L_9:
        /*0018*/ 	.byte	0x04, 0x17
        /*001a*/ 	.short	(.L_11 - .L_10)
.L_10:
        /*001c*/ 	.word	0x00000000
        /*0020*/ 	.short	0x0002
        /*0022*/ 	.short	0x0010
        /*0024*/ 	.byte	0x00, 0xf5, 0x21, 0x00


	//----- nvinfo : EIATTR_KPARAM_INFO
	.align		4
.L_11:
        /*0028*/ 	.byte	0x04, 0x17
        /*002a*/ 	.short	(.L_13 - .L_12)
.L_12:
        /*002c*/ 	.word	0x00000000
        /*0030*/ 	.short	0x0001
        /*0032*/ 	.short	0x0008
        /*0034*/ 	.byte	0x00, 0xf5, 0x21, 0x00


	//----- nvinfo : EIATTR_KPARAM_INFO
	.align		4
.L_13:
        /*0038*/ 	.byte	0x04, 0x17
        /*003a*/ 	.short	(.L_15 - .L_14)
.L_14:
        /*003c*/ 	.word	0x00000000
        /*0040*/ 	.short	0x0000
        /*0042*/ 	.short	0x0000
        /*0044*/ 	.byte	0x00, 0xf5, 0x21, 0x00


	//----- nvinfo : EIATTR_SPARSE_MMA_MASK
	.align		4
.L_15:
        /*0048*/ 	.byte	0x03, 0x50
        /*004a*/ 	.short	0x0000


	//----- nvinfo : EIATTR_MAXREG_COUNT
	.align		4
        /*004c*/ 	.byte	0x03, 0x1b
        /*004e*/ 	.short	0x00ff


	//----- nvinfo : EIATTR_NUM_BARRIERS
	.align		4
        /*0050*/ 	.byte	0x02, 0x4c
        /*0052*/ 	.byte	0x01
	.zero		1


	//----- nvinfo : EIATTR_MERCURY_ISA_VERSION
	.align		4
        /*0054*/ 	.byte	0x03, 0x5f
        /*0056*/ 	.short	0x0101


	//----- nvinfo : EIATTR_VRC_CTA_INIT_COUNT
	.align		4
        /*0058*/ 	.byte	0x02, 0x4a
	.zero		1
	.zero		1


	//----- nvinfo : EIATTR_EXIT_INSTR_OFFSETS
	.align		4
        /*005c*/ 	.byte	0x04, 0x1c
        /*005e*/ 	.short	(.L_17 - .L_16)


	//   ....[0]....
.L_16:
        /*0060*/ 	.word	0x00000bc0


	//----- nvinfo : EIATTR_CBANK_PARAM_SIZE
	.align		4
.L_17:
        /*0064*/ 	.byte	0x03, 0x19
        /*0066*/ 	.short	0x001c


	//----- nvinfo : EIATTR_PARAM_CBANK
	.align		4
        /*0068*/ 	.byte	0x04, 0x0a
        /*006a*/ 	.short	(.L_19 - .L_18)
	.align		4
.L_18:
        /*006c*/ 	.word	index@(.nv.constant0._Z9matrixMulPiS_S_i)
        /*0070*/ 	.short	0x0380
        /*0072*/ 	.short	0x001c


	//----- nvinfo : EIATTR_SW_WAR
	.align		4
.L_19:
        /*0074*/ 	.byte	0x04, 0x36
        /*0076*/ 	.short	(.L_21 - .L_20)
.L_20:
        /*0078*/ 	.word	0x00000008
.L_21:


//--------------------- .nv.callgraph             --------------------------
	.section	.nv.callgraph,"",@"SHT_CUDA_CALLGRAPH"
	.align	4
	.sectionentsize	8
	.align		4
        /*0000*/ 	.word	0x00000000
	.align		4
        /*0004*/ 	.word	0xffffffff
	.align		4
        /*0008*/ 	.word	0x00000000
	.align		4
        /*000c*/ 	.word	0xfffffffe
	.align		4
        /*0010*/ 	.word	0x00000000
	.align		4
        /*0014*/ 	.word	0xfffffffd
	.align		4
        /*0018*/ 	.word	0x00000000
	.align		4
        /*001c*/ 	.word	0xfffffffc


//--------------------- .text._Z9matrixMulPiS_S_i --------------------------
	.section	.text._Z9matrixMulPiS_S_i,"ax",@progbits
	.align	128
        .global         _Z9matrixMulPiS_S_i
        .type           _Z9matrixMulPiS_S_i,@function
        .size           _Z9matrixMulPiS_S_i,(.L_x_8 - _Z9matrixMulPiS_S_i)
        .other          _Z9matrixMulPiS_S_i,@"STO_CUDA_ENTRY STV_DEFAULT"
_Z9matrixMulPiS_S_i:
.text._Z9matrixMulPiS_S_i:
[----:B------:R-:W-:Y:S08]  /*0000*/  LDC R1, c[0x0][0x37c] ;  /* 0x0000df00ff017b82 */ /* 0x000ff00000000800 */
[----:B------:R-:W0:Y:S01]  /*0010*/  LDC R0, c[0x0][0x360] ;  /* 0x0000d800ff007b82 */ /* 0x000e220000000800 */
[----:B------:R-:W1:Y:S01]  /*0020*/  LDCU UR4, c[0x0][0x398] ;  /* 0x00007300ff0477ac */ /* 0x000e620008000800 */
[----:B------:R-:W2:Y:S01]  /*0030*/  S2R R11, SR_TID.X ;  /* 0x00000000000b7919 */ /* 0x000ea20000002100 */
[----:B------:R-:W-:Y:S01]  /*0040*/  IMAD.MOV.U32 R19, RZ, RZ, RZ ;  /* 0x000000ffff137224 */ /* 0x000fe200078e00ff */
[----:B------:R-:W3:Y:S04]  /*0050*/  LDCU.64 UR8, c[0x0][0x358] ;  /* 0x00006b00ff0877ac */ /* 0x000ee80008000a00 */
[----:B------:R-:W2:Y:S01]  /*0060*/  S2UR UR5, SR_CTAID.X ;  /* 0x00000000000579c3 */ /* 0x000ea20000002500 */
[----:B-1----:R-:W-:-:S07]  /*0070*/  MOV R7, UR4 ;  /* 0x0000000400077c02 */ /* 0x002fce0008000f00 */
[----:B------:R-:W1:Y:S01]  /*0080*/  S2UR UR4, SR_CTAID.Y ;  /* 0x00000000000479c3 */ /* 0x000e620000002600 */
[-C--:B0-----:R-:W-:Y:S02]  /*0090*/  IABS R5, R0.reuse ;  /* 0x0000000000057213 */ /* 0x081fe40000000000 */
[----:B------:R-:W-:Y:S02]  /*00a0*/  IABS R8, R0 ;  /* 0x0000000000087213 */ /* 0x000fe40000000000 */
[----:B------:R-:W0:Y:S03]  /*00b0*/  I2F.RP R4, R5 ;  /* 0x0000000500047306 */ /* 0x000e260000209400 */
[----:B------:R-:W-:Y:S02]  /*00c0*/  IMAD.MOV R8, RZ, RZ, -R8 ;  /* 0x000000ffff087224 */ /* 0x000fe400078e0a08 */
[----:B--2---:R-:W-:-:S03]  /*00d0*/  IMAD R10, R0, UR5, R11 ;  /* 0x00000005000a7c24 */ /* 0x004fc6000f8e020b */
[----:B0-----:R-:W0:Y:S02]  /*00e0*/  MUFU.RCP R4, R4 ;  /* 0x0000000400047308 */ /* 0x001e240000001000 */
[----:B0-----:R-:W-:-:S06]  /*00f0*/  IADD3 R2, PT, PT, R4, 0xffffffe, RZ ;  /* 0x0ffffffe04027810 */ /* 0x001fcc0007ffe0ff */
[----:B------:R0:W2:Y:S02]  /*0100*/  F2I.FTZ.U32.TRUNC.NTZ R3, R2 ;  /* 0x0000000200037305 */ /* 0x0000a4000021f000 */
[----:B0-----:R-:W-:Y:S02]  /*0110*/  HFMA2 R2, -RZ, RZ, 0, 0 ;  /* 0x00000000ff027431 */ /* 0x001fe400000001ff */
[----:B--2---:R-:W-:-:S04]  /*0120*/  IMAD.MOV R6, RZ, RZ, -R3 ;  /* 0x000000ffff067224 */ /* 0x004fc800078e0a03 */
[----:B------:R-:W-:Y:S01]  /*0130*/  IMAD R9, R6, R5, RZ ;  /* 0x0000000506097224 */ /* 0x000fe200078e02ff */
[----:B------:R-:W-:-:S03]  /*0140*/  IABS R6, R7 ;  /* 0x0000000700067213 */ /* 0x000fc60000000000 */
[----:B------:R-:W-:Y:S01]  /*0150*/  IMAD.HI.U32 R3, R3, R9, R2 ;  /* 0x0000000903037227 */ /* 0x000fe200078e0002 */
[----:B------:R-:W-:-:S03]  /*0160*/  MOV R9, R8 ;  /* 0x0000000800097202 */ /* 0x000fc60000000f00 */
[----:B------:R-:W-:-:S04]  /*0170*/  IMAD.MOV.U32 R2, RZ, RZ, R6 ;  /* 0x000000ffff027224 */ /* 0x000fc800078e0006 */
[----:B------:R-:W-:-:S04]  /*0180*/  IMAD.HI.U32 R6, R3, R2, RZ ;  /* 0x0000000203067227 */ /* 0x000fc800078e00ff */
[----:B------:R-:W-:Y:S02]  /*0190*/  IMAD R2, R6, R9, R2 ;  /* 0x0000000906027224 */ /* 0x000fe400078e0202 */
[----:B------:R-:W1:Y:S03]  /*01a0*/  S2R R9, SR_TID.Y ;  /* 0x0000000000097919 */ /* 0x000e660000002200 */
[----:B------:R-:W-:-:S13]  /*01b0*/  ISETP.GT.U32.AND P2, PT, R5, R2, PT ;  /* 0x000000020500720c */ /* 0x000fda0003f44070 */
[----:B------:R-:W-:Y:S01]  /*01c0*/  @!P2 IMAD.IADD R2, R2, 0x1, -R5 ;  /* 0x000000010202a824 */ /* 0x000fe200078e0a05 */
[----:B------:R-:W-:Y:S02]  /*01d0*/  @!P2 IADD3 R6, PT, PT, R6, 0x1, RZ ;  /* 0x000000010606a810 */ /* 0x000fe40007ffe0ff */
[----:B------:R-:W-:Y:S02]  /*01e0*/  ISETP.NE.AND P2, PT, R0, RZ, PT ;  /* 0x000000ff0000720c */ /* 0x000fe40003f45270 */
[----:B------:R-:W-:Y:S02]  /*01f0*/  ISETP.GE.U32.AND P0, PT, R2, R5, PT ;  /* 0x000000050200720c */ /* 0x000fe40003f06070 */
[----:B------:R-:W-:-:S04]  /*0200*/  LOP3.LUT R2, R0, R7, RZ, 0x3c, !PT ;  /* 0x0000000700027212 */ /* 0x000fc800078e3cff */
[----:B------:R-:W-:Y:S01]  /*0210*/  ISETP.GE.AND P1, PT, R2, RZ, PT ;  /* 0x000000ff0200720c */ /* 0x000fe20003f26270 */
[----:B-1----:R-:W-:-:S06]  /*0220*/  IMAD R8, R0, UR4, R9 ;  /* 0x0000000400087c24 */ /* 0x002fcc000f8e0209 */
[----:B------:R-:W-:-:S06]  /*0230*/  @P0 VIADD R6, R6, 0x1 ;  /* 0x0000000106060836 */ /* 0x000fcc0000000000 */
[----:B------:R-:W-:Y:S02]  /*0240*/  @!P1 IADD3 R6, PT, PT, -R6, RZ, RZ ;  /* 0x000000ff06069210 */ /* 0x000fe40007ffe1ff */
[----:B------:R-:W-:-:S04]  /*0250*/  @!P2 LOP3.LUT R6, RZ, R0, RZ, 0x33, !PT ;  /* 0x00000000ff06a212 */ /* 0x000fc800078e33ff */
[----:B------:R-:W-:-:S13]  /*0260*/  ISETP.GE.AND P0, PT, R6, 0x1, PT ;  /* 0x000000010600780c */ /* 0x000fda0003f06270 */
[----:B---3--:R-:W-:Y:S05]  /*0270*/  @!P0 BRA `(.L_x_0) ;  /* 0x0000000800408947 */ /* 0x008fea0003800000 */
[----:B------:R-:W0:Y:S01]  /*0280*/  S2UR UR6, SR_CgaCtaId ;  /* 0x00000000000679c3 */ /* 0x000e220000008800 */
[----:B------:R-:W-:Y:S01]  /*0290*/  UMOV UR4, 0x400 ;  /* 0x0000040000047882 */ /* 0x000fe20000000000 */
[----:B------:R-:W-:Y:S01]  /*02a0*/  IMAD R12, R9, R0, RZ ;  /* 0x00000000090c7224 */ /* 0x000fe200078e02ff */
[----:B------:R-:W-:Y:S01]  /*02b0*/  UIADD3 UR5, UPT, UPT, UR4, 0x400, URZ ;  /* 0x0000040004057890 */ /* 0x000fe2000fffe0ff */
[----:B------:R-:W-:Y:S01]  /*02c0*/  IMAD R13, R8, R7, R11 ;  /* 0x00000007080d7224 */ /* 0x000fe200078e020b */
[----:B------:R-:W-:Y:S01]  /*02d0*/  LOP3.LUT R21, R0, 0x7, RZ, 0xc0, !PT ;  /* 0x0000000700157812 */ /* 0x000fe200078ec0ff */
[----:B------:R-:W-:Y:S01]  /*02e0*/  IMAD.MOV.U32 R19, RZ, RZ, RZ ;  /* 0x000000ffff137224 */ /* 0x000fe200078e00ff */
[----:B------:R-:W-:Y:S02]  /*02f0*/  IADD3 R16, PT, PT, R12, R11, RZ ;  /* 0x0000000b0c107210 */ /* 0x000fe40007ffe0ff */
[----:B------:R-:W-:Y:S01]  /*0300*/  LOP3.LUT R14, R0, 0x7f8, RZ, 0xc0, !PT ;  /* 0x000007f8000e7812 */ /* 0x000fe200078ec0ff */
[----:B0-----:R-:W-:-:S02]  /*0310*/  ULEA UR4, UR6, UR4, 0x18 ;  /* 0x0000000406047291 */ /* 0x001fc4000f8ec0ff */
[----:B------:R-:W-:-:S04]  /*0320*/  ULEA UR5, UR6, UR5, 0x18 ;  /* 0x0000000506057291 */ /* 0x000fc8000f8ec0ff */
[----:B------:R-:W-:Y:S02]  /*0330*/  LEA R17, R12, UR4, 0x2 ;  /* 0x000000040c117c11 */ /* 0x000fe4000f8e10ff */
[C---:B------:R-:W-:Y:S01]  /*0340*/  LEA R15, R16.reuse, UR4, 0x2 ;  /* 0x00000004100f7c11 */ /* 0x040fe2000f8e10ff */
[----:B------:R-:W-:Y:S01]  /*0350*/  UMOV UR4, URZ ;  /* 0x000000ff00047c82 */ /* 0x000fe20008000000 */
[----:B------:R-:W-:Y:S02]  /*0360*/  LEA R16, R16, UR5, 0x2 ;  /* 0x0000000510107c11 */ /* 0x000fe4000f8e10ff */
[----:B------:R-:W-:Y:S02]  /*0370*/  IADD3 R17, PT, PT, R17, 0x10, RZ ;  /* 0x0000001011117810 */ /* 0x000fe40007ffe0ff */
[----:B------:R-:W-:-:S07]  /*0380*/  LEA R18, R11, UR5, 0x2 ;  /* 0x000000050b127c11 */ /* 0x000fce000f8e10ff */
.L_x_6:
[----:B0-----:R-:W0:Y:S01]  /*0390*/  LDC R7, c[0x0][0x398] ;  /* 0x0000e600ff077b82 */ /* 0x001e220000000800 */
[C---:B------:R-:W-:Y:S02]  /*03a0*/  IMAD R20, R0.reuse, UR4, R9 ;  /* 0x0000000400147c24 */ /* 0x040fe4000f8e0209 */
[----:B------:R-:W-:-:S05]  /*03b0*/  IMAD R23, R0, UR4, R13 ;  /* 0x0000000400177c24 */ /* 0x000fca000f8e020d */
[----:B------:R-:W1:Y:S08]  /*03c0*/  LDC.64 R4, c[0x0][0x380] ;  /* 0x0000e000ff047b82 */ /* 0x000e700000000a00 */
[----:B------:R-:W2:Y:S01]  /*03d0*/  LDC.64 R2, c[0x0][0x388] ;  /* 0x0000e200ff027b82 */ /* 0x000ea20000000a00 */
[----:B0-----:R-:W-:Y:S02]  /*03e0*/  IMAD R25, R20, R7, R10 ;  /* 0x0000000714197224 */ /* 0x001fe400078e020a */
[----:B-1----:R-:W-:-:S06]  /*03f0*/  IMAD.WIDE R4, R23, 0x4, R4 ;  /* 0x0000000417047825 */ /* 0x002fcc00078e0204 */
[----:B------:R-:W3:Y:S01]  /*0400*/  LDG.E R4, desc[UR8][R4.64] ;  /* 0x0000000804047981 */ /* 0x000ee2000c1e1900 */
[----:B--2---:R-:W-:-:S06]  /*0410*/  IMAD.WIDE R2, R25, 0x4, R2 ;  /* 0x0000000419027825 */ /* 0x004fcc00078e0202 */
[----:B------:R-:W2:Y:S01]  /*0420*/  LDG.E R3, desc[UR8][R2.64] ;  /* 0x0000000802037981 */ /* 0x000ea2000c1e1900 */
[----:B------:R-:W-:Y:S01]  /*0430*/  ISETP.GE.U32.AND P1, PT, R0, 0x8, PT ;  /* 0x000000080000780c */ /* 0x000fe20003f26070 */
[----:B------:R-:W-:Y:S01]  /*0440*/  UIADD3 UR4, UPT, UPT, UR4, 0x1, URZ ;  /* 0x0000000104047890 */ /* 0x000fe2000fffe0ff */
[----:B------:R-:W-:-:S05]  /*0450*/  IMAD.MOV.U32 R23, RZ, RZ, RZ ;  /* 0x000000ffff177224 */ /* 0x000fca00078e00ff */
[----:B------:R-:W-:Y:S01]  /*0460*/  ISETP.NE.AND P0, PT, R6, UR4, PT ;  /* 0x0000000406007c0c */ /* 0x000fe2000bf05270 */
[----:B---3--:R0:W-:Y:S04]  /*0470*/  STS [R15], R4 ;  /* 0x000000040f007388 */ /* 0x0081e80000000800 */
[----:B--2---:R0:W-:Y:S01]  /*0480*/  STS [R16], R3 ;  /* 0x0000000310007388 */ /* 0x0041e20000000800 */
[----:B------:R-:W-:Y:S06]  /*0490*/  BAR.SYNC.DEFER_BLOCKING 0x0 ;  /* 0x0000000000007b1d */ /* 0x000fec0000010000 */
[----:B------:R-:W-:Y:S05]  /*04a0*/  @!P1 BRA `(.L_x_1) ;  /* 0x0000000000a49947 */ /* 0x000fea0003800000 */
[----:B0-----:R-:W-:Y:S01]  /*04b0*/  LOP3.LUT R4, R0, 0xfffffff8, RZ, 0xc0, !PT ;  /* 0xfffffff800047812 */ /* 0x001fe200078ec0ff */
[----:B------:R-:W-:Y:S01]  /*04c0*/  IMAD.MOV.U32 R3, RZ, RZ, R18 ;  /* 0x000000ffff037224 */ /* 0x000fe200078e0012 */
[----:B------:R-:W-:Y:S02]  /*04d0*/  MOV R2, R17 ;  /* 0x0000001100027202 */ /* 0x000fe40000000f00 */
[----:B------:R-:W-:-:S07]  /*04e0*/  IADD3 R4, PT, PT, -R4, RZ, RZ ;  /* 0x000000ff04047210 */ /* 0x000fce0007ffe1ff */
.L_x_2:
[----:B------:R-:W-:Y:S01]  /*04f0*/  LDS R20, [R2+-0x10] ;  /* 0xfffff00002147984 */ /* 0x000fe20000000800 */
[----:B------:R-:W-:Y:S01]  /*0500*/  IMAD R23, R0, 0x4, R3 ;  /* 0x0000000400177824 */ /* 0x000fe200078e0203 */
[----:B------:R-:W-:Y:S02]  /*0510*/  IADD3 R4, PT, PT, R4, 0x8, RZ ;  /* 0x0000000804047810 */ /* 0x000fe40007ffe0ff */
[----:B------:R0:W1:Y:S02]  /*0520*/  LDS R5, [R3] ;  /* 0x0000000003057984 */ /* 0x0000640000000800 */
[----:B------:R-:W-:Y:S02]  /*0530*/  LEA R25, R0, R23, 0x2 ;  /* 0x0000001700197211 */ /* 0x000fe400078e10ff */
[----:B------:R-:W-:Y:S01]  /*0540*/  LDS R22, [R2+-0xc] ;  /* 0xfffff40002167984 */ /* 0x000fe20000000800 */
[----:B------:R-:W-:Y:S02]  /*0550*/  ISETP.NE.AND P1, PT, R4, RZ, PT ;  /* 0x000000ff0400720c */ /* 0x000fe40003f25270 */
[C---:B------:R-:W-:Y:S01]  /*0560*/  IMAD R27, R0.reuse, 0x4, R25 ;  /* 0x00000004001b7824 */ /* 0x040fe200078e0219 */
[----:B------:R2:W3:Y:S01]  /*0570*/  LDS R24, [R23] ;  /* 0x0000000017187984 */ /* 0x0004e20000000800 */
[----:B0-----:R-:W-:-:S03]  /*0580*/  IMAD R3, R0, 0x20, R3 ;  /* 0x0000002000037824 */ /* 0x001fc600078e0203 */
[C---:B------:R-:W-:Y:S01]  /*0590*/  LEA R29, R0.reuse, R27, 0x2 ;  /* 0x0000001b001d7211 */ /* 0x040fe200078e10ff */
[----:B------:R-:W-:Y:S04]  /*05a0*/  LDS R26, [R2+-0x4] ;  /* 0xfffffc00021a7984 */ /* 0x000fe80000000800 */
[----:B------:R-:W-:Y:S01]  /*05b0*/  LDS R28, [R27] ;  /* 0x000000001b1c7984 */ /* 0x000fe20000000800 */
[----:B--2---:R-:W-:Y:S02]  /*05c0*/  IMAD R23, R0, 0x4, R29 ;  /* 0x0000000400177824 */ /* 0x004fe400078e021d */
[----:B-1----:R-:W-:Y:S02]  /*05d0*/  IMAD R19, R20, R5, R19 ;  /* 0x0000000514137224 */ /* 0x002fe400078e0213 */
[----:B------:R-:W-:Y:S04]  /*05e0*/  LDS R5, [R2+-0x8] ;  /* 0xfffff80002057984 */ /* 0x000fe80000000800 */
[----:B------:R0:W1:Y:S01]  /*05f0*/  LDS R20, [R25] ;  /* 0x0000000019147984 */ /* 0x0000620000000800 */
[----:B---3--:R-:W-:-:S03]  /*0600*/  IMAD R24, R22, R24, R19 ;  /* 0x0000001816187224 */ /* 0x008fc600078e0213 */
[----:B------:R-:W-:Y:S04]  /*0610*/  LDS R19, [R2] ;  /* 0x0000000002137984 */ /* 0x000fe80000000800 */
[----:B------:R-:W2:Y:S01]  /*0620*/  LDS R22, [R29] ;  /* 0x000000001d167984 */ /* 0x000ea20000000800 */
[----:B0-----:R-:W-:Y:S01]  /*0630*/  LEA R25, R0, R23, 0x2 ;  /* 0x0000001700197211 */ /* 0x001fe200078e10ff */
[----:B-1----:R-:W-:Y:S02]  /*0640*/  IMAD R5, R5, R20, R24 ;  /* 0x0000001405057224 */ /* 0x002fe400078e0218 */
[----:B------:R-:W-:Y:S02]  /*0650*/  LDS R20, [R2+0x4] ;  /* 0x0000040002147984 */ /* 0x000fe40000000800 */
[----:B------:R-:W-:-:S02]  /*0660*/  IMAD R26, R26, R28, R5 ;  /* 0x0000001c1a1a7224 */ /* 0x000fc400078e0205 */
[----:B------:R-:W0:Y:S02]  /*0670*/  LDS R5, [R23] ;  /* 0x0000000017057984 */ /* 0x000e240000000800 */
[----:B--2---:R-:W-:Y:S02]  /*0680*/  IMAD R19, R19, R22, R26 ;  /* 0x0000001613137224 */ /* 0x004fe400078e021a */
[----:B------:R-:W-:Y:S01]  /*0690*/  IMAD R26, R0, 0x4, R25 ;  /* 0x00000004001a7824 */ /* 0x000fe200078e0219 */
[----:B------:R-:W-:Y:S04]  /*06a0*/  LDS R22, [R2+0x8] ;  /* 0x0000080002167984 */ /* 0x000fe80000000800 */
[----:B------:R-:W1:Y:S04]  /*06b0*/  LDS R25, [R25] ;  /* 0x0000000019197984 */ /* 0x000e680000000800 */
[----:B------:R-:W-:Y:S04]  /*06c0*/  LDS R26, [R26] ;  /* 0x000000001a1a7984 */ /* 0x000fe80000000800 */
[----:B------:R2:W3:Y:S02]  /*06d0*/  LDS R24, [R2+0xc] ;  /* 0x00000c0002187984 */ /* 0x0004e40000000800 */
[----:B--2---:R-:W-:Y:S01]  /*06e0*/  IADD3 R2, PT, PT, R2, 0x20, RZ ;  /* 0x0000002002027810 */ /* 0x004fe20007ffe0ff */
[----:B0-----:R-:W-:-:S04]  /*06f0*/  IMAD R5, R20, R5, R19 ;  /* 0x0000000514057224 */ /* 0x001fc800078e0213 */
[----:B-1----:R-:W-:-:S04]  /*0700*/  IMAD R5, R22, R25, R5 ;  /* 0x0000001916057224 */ /* 0x002fc800078e0205 */
[----:B---3--:R-:W-:Y:S01]  /*0710*/  IMAD R19, R24, R26, R5 ;  /* 0x0000001a18137224 */ /* 0x008fe200078e0205 */
[----:B------:R-:W-:Y:S06]  /*0720*/  @P1 BRA `(.L_x_2) ;  /* 0xfffffffc00701947 */ /* 0x000fec000383ffff */
[----:B------:R-:W-:-:S07]  /*0730*/  IMAD.MOV.U32 R23, RZ, RZ, R14 ;  /* 0x000000ffff177224 */ /* 0x000fce00078e000e */
.L_x_1:
[----:B------:R-:W-:-:S13]  /*0740*/  ISETP.NE.AND P1, PT, R21, RZ, PT ;  /* 0x000000ff1500720c */ /* 0x000fda0003f25270 */
[----:B------:R-:W-:Y:S05]  /*0750*/  @!P1 BRA `(.L_x_3) ;  /* 0x0000000400009947 */ /* 0x000fea0003800000 */
[----:B------:R-:W-:Y:S02]  /*0760*/  IADD3 R2, PT, PT, R21, -0x1, RZ ;  /* 0xffffffff15027810 */ /* 0x000fe40007ffe0ff */
[----:B------:R-:W-:Y:S02]  /*0770*/  LOP3.LUT P2, R26, R0, 0x3, RZ, 0xc0, !PT ;  /* 0x00000003001a7812 */ /* 0x000fe4000784c0ff */
[----:B------:R-:W-:-:S13]  /*0780*/  ISETP.GE.U32.AND P1, PT, R2, 0x3, PT ;  /* 0x000000030200780c */ /* 0x000fda0003f26070 */
[----:B------:R-:W-:Y:S05]  /*0790*/  @!P1 BRA `(.L_x_4) ;  /* 0x0000000000649947 */ /* 0x000fea0003800000 */
[----:B------:R-:W1:Y:S01]  /*07a0*/  S2UR UR6, SR_CgaCtaId ;  /* 0x00000000000679c3 */ /* 0x000e620000008800 */
[----:B------:R-:W-:Y:S01]  /*07b0*/  UMOV UR5, 0x400 ;  /* 0x0000040000057882 */ /* 0x000fe20000000000 */
[C---:B0-----:R-:W-:Y:S01]  /*07c0*/  IMAD R3, R23.reuse, R0, R11 ;  /* 0x0000000017037224 */ /* 0x041fe200078e020b */
[----:B------:R-:W-:Y:S01]  /*07d0*/  UIADD3 UR7, UPT, UPT, UR5, 0x400, URZ ;  /* 0x0000040005077890 */ /* 0x000fe2000fffe0ff */
[----:B------:R-:W-:Y:S02]  /*07e0*/  IMAD.IADD R2, R12, 0x1, R23 ;  /* 0x000000010c027824 */ /* 0x000fe400078e0217 */
[----:B------:R-:W-:Y:S01]  /*07f0*/  VIADD R23, R23, 0x4 ;  /* 0x0000000417177836 */ /* 0x000fe20000000000 */
[----:B-1----:R-:W-:Y:S02]  /*0800*/  ULEA UR7, UR6, UR7, 0x18 ;  /* 0x0000000706077291 */ /* 0x002fe4000f8ec0ff */
[----:B------:R-:W-:-:S04]  /*0810*/  ULEA UR5, UR6, UR5, 0x18 ;  /* 0x0000000506057291 */ /* 0x000fc8000f8ec0ff */
[----:B------:R-:W-:Y:S02]  /*0820*/  LEA R27, R3, UR7, 0x2 ;  /* 0x00000007031b7c11 */ /* 0x000fe4000f8e10ff */
[----:B------:R-:W-:Y:S02]  /*0830*/  LEA R24, R2, UR5, 0x2 ;  /* 0x0000000502187c11 */ /* 0x000fe4000f8e10ff */
[C---:B------:R-:W-:Y:S01]  /*0840*/  LEA R29, R0.reuse, R27, 0x2 ;  /* 0x0000001b001d7211 */ /* 0x040fe200078e10ff */
[----:B------:R-:W-:Y:S04]  /*0850*/  LDS R22, [R27] ;  /* 0x000000001b167984 */ /* 0x000fe80000000800 */
[----:B------:R-:W0:Y:S01]  /*0860*/  LDS R4, [R24] ;  /* 0x0000000018047984 */ /* 0x000e220000000800 */
[----:B------:R-:W-:-:S03]  /*0870*/  IMAD R28, R0, 0x4, R29 ;  /* 0x00000004001c7824 */ /* 0x000fc600078e021d */
[----:B------:R-:W-:Y:S04]  /*0880*/  LDS R3, [R24+0x4] ;  /* 0x0000040018037984 */ /* 0x000fe80000000800 */
[----:B------:R-:W1:Y:S04]  /*0890*/  LDS R20, [R29] ;  /* 0x000000001d147984 */ /* 0x000e680000000800 */
[----:B------:R2:W-:Y:S04]  /*08a0*/  LDS R2, [R28] ;  /* 0x000000001c027984 */ /* 0x0005e80000000800 */
[----:B------:R-:W3:Y:S01]  /*08b0*/  LDS R25, [R24+0x8] ;  /* 0x0000080018197984 */ /* 0x000ee20000000800 */
[----:B--2---:R-:W-:-:S03]  /*08c0*/  LEA R28, R0, R28, 0x2 ;  /* 0x0000001c001c7211 */ /* 0x004fc600078e10ff */
[----:B------:R-:W-:Y:S04]  /*08d0*/  LDS R5, [R24+0xc] ;  /* 0x00000c0018057984 */ /* 0x000fe80000000800 */
[----:B------:R-:W2:Y:S01]  /*08e0*/  LDS R28, [R28] ;  /* 0x000000001c1c7984 */ /* 0x000ea20000000800 */
[----:B0-----:R-:W-:-:S04]  /*08f0*/  IMAD R4, R4, R22, R19 ;  /* 0x0000001604047224 */ /* 0x001fc800078e0213 */
[----:B-1----:R-:W-:-:S04]  /*0900*/  IMAD R3, R3, R20, R4 ;  /* 0x0000001403037224 */ /* 0x002fc800078e0204 */
[----:B---3--:R-:W-:-:S04]  /*0910*/  IMAD R2, R25, R2, R3 ;  /* 0x0000000219027224 */ /* 0x008fc800078e0203 */
[----:B--2---:R-:W-:-:S07]  /*0920*/  IMAD R19, R5, R28, R2 ;  /* 0x0000001c05137224 */ /* 0x004fce00078e0202 */
.L_x_4:
[----:B------:R-:W-:Y:S05]  /*0930*/  @!P2 BRA `(.L_x_3) ;  /* 0x000000000088a947 */ /* 0x000fea0003800000 */
[----:B------:R-:W-:Y:S02]  /*0940*/  ISETP.NE.AND P1, PT, R26, 0x1, PT ;  /* 0x000000011a00780c */ /* 0x000fe40003f25270 */
[----:B------:R-:W-:-:S04]  /*0950*/  LOP3.LUT R2, R0, 0x1, RZ, 0xc0, !PT ;  /* 0x0000000100027812 */ /* 0x000fc800078ec0ff */
[----:B------:R-:W-:-:S07]  /*0960*/  ISETP.NE.U32.AND P2, PT, R2, 0x1, PT ;  /* 0x000000010200780c */ /* 0x000fce0003f45070 */
[----:B------:R-:W-:Y:S06]  /*0970*/  @!P1 BRA `(.L_x_5) ;  /* 0x0000000000449947 */ /* 0x000fec0003800000 */
[----:B------:R-:W1:Y:S01]  /*0980*/  S2UR UR6, SR_CgaCtaId ;  /* 0x00000000000679c3 */ /* 0x000e620000008800 */
[----:B------:R-:W-:Y:S01]  /*0990*/  UMOV UR5, 0x400 ;  /* 0x0000040000057882 */ /* 0x000fe20000000000 */
[C---:B0-----:R-:W-:Y:S01]  /*09a0*/  IMAD R3, R23.reuse, R0, R11 ;  /* 0x0000000017037224 */ /* 0x041fe200078e020b */
[----:B------:R-:W-:Y:S01]  /*09b0*/  UIADD3 UR7, UPT, UPT, UR5, 0x400, URZ ;  /* 0x0000040005077890 */ /* 0x000fe2000fffe0ff */
[----:B------:R-:W-:Y:S02]  /*09c0*/  IADD3 R2, PT, PT, R12, R23, RZ ;  /* 0x000000170c027210 */ /* 0x000fe40007ffe0ff */
[----:B------:R-:W-:Y:S01]  /*09d0*/  IADD3 R23, PT, PT, R23, 0x2, RZ ;  /* 0x0000000217177810 */ /* 0x000fe20007ffe0ff */
[----:B-1----:R-:W-:Y:S02]  /*09e0*/  ULEA UR7, UR6, UR7, 0x18 ;  /* 0x0000000706077291 */ /* 0x002fe4000f8ec0ff */
[----:B------:R-:W-:-:S04]  /*09f0*/  ULEA UR5, UR6, UR5, 0x18 ;  /* 0x0000000506057291 */ /* 0x000fc8000f8ec0ff */
[----:B------:R-:W-:Y:S02]  /*0a00*/  LEA R3, R3, UR7, 0x2 ;  /* 0x0000000703037c11 */ /* 0x000fe4000f8e10ff */
[----:B------:R-:W-:-:S03]  /*0a10*/  LEA R2, R2, UR5, 0x2 ;  /* 0x0000000502027c11 */ /* 0x000fc6000f8e10ff */
[----:B------:R-:W-:Y:S02]  /*0a20*/  IMAD R20, R0, 0x4, R3 ;  /* 0x0000000400147824 */ /* 0x000fe400078e0203 */
[----:B------:R-:W-:Y:S04]  /*0a30*/  LDS R4, [R2] ;  /* 0x0000000002047984 */ /* 0x000fe80000000800 */
[----:B------:R-:W0:Y:S04]  /*0a40*/  LDS R3, [R3] ;  /* 0x0000000003037984 */ /* 0x000e280000000800 */
[----:B------:R-:W-:Y:S04]  /*0a50*/  LDS R5, [R2+0x4] ;  /* 0x0000040002057984 */ /* 0x000fe80000000800 */
[----:B------:R-:W1:Y:S01]  /*0a60*/  LDS R20, [R20] ;  /* 0x0000000014147984 */ /* 0x000e620000000800 */
[----:B0-----:R-:W-:-:S04]  /*0a70*/  IMAD R4, R4, R3, R19 ;  /* 0x0000000304047224 */ /* 0x001fc800078e0213 */
[----:B-1----:R-:W-:-:S07]  /*0a80*/  IMAD R19, R5, R20, R4 ;  /* 0x0000001405137224 */ /* 0x002fce00078e0204 */
.L_x_5:
[----:B------:R-:W-:Y:S05]  /*0a90*/  @P2 BRA `(.L_x_3) ;  /* 0x0000000000302947 */ /* 0x000fea0003800000 */
[----:B------:R-:W1:Y:S01]  /*0aa0*/  S2UR UR6, SR_CgaCtaId ;  /* 0x00000000000679c3 */ /* 0x000e620000008800 */
[----:B------:R-:W-:Y:S01]  /*0ab0*/  UMOV UR5, 0x400 ;  /* 0x0000040000057882 */ /* 0x000fe20000000000 */
[-C--:B0-----:R-:W-:Y:S01]  /*0ac0*/  IMAD R3, R0, R23.reuse, R11 ;  /* 0x0000001700037224 */ /* 0x081fe200078e020b */
[----:B------:R-:W-:Y:S01]  /*0ad0*/  UIADD3 UR7, UPT, UPT, UR5, 0x400, URZ ;  /* 0x0000040005077890 */ /* 0x000fe2000fffe0ff */
[----:B------:R-:W-:Y:S01]  /*0ae0*/  IADD3 R2, PT, PT, R12, R23, RZ ;  /* 0x000000170c027210 */ /* 0x000fe20007ffe0ff */
[----:B-1----:R-:W-:Y:S02]  /*0af0*/  ULEA UR5, UR6, UR5, 0x18 ;  /* 0x0000000506057291 */ /* 0x002fe4000f8ec0ff */
[----:B------:R-:W-:-:S04]  /*0b00*/  ULEA UR7, UR6, UR7, 0x18 ;  /* 0x0000000706077291 */ /* 0x000fc8000f8ec0ff */
[----:B------:R-:W-:Y:S02]  /*0b10*/  LEA R2, R2, UR5, 0x2 ;  /* 0x0000000502027c11 */ /* 0x000fe4000f8e10ff */
[----:B------:R-:W-:-:S04]  /*0b20*/  LEA R3, R3, UR7, 0x2 ;  /* 0x0000000703037c11 */ /* 0x000fc8000f8e10ff */
[----:B------:R-:W-:Y:S04]  /*0b30*/  LDS R2, [R2] ;  /* 0x0000000002027984 */ /* 0x000fe80000000800 */
[----:B------:R-:W0:Y:S02]  /*0b40*/  LDS R3, [R3] ;  /* 0x0000000003037984 */ /* 0x000e240000000800 */
[----:B0-----:R-:W-:-:S07]  /*0b50*/  IMAD R19, R2, R3, R19 ;  /* 0x0000000302137224 */ /* 0x001fce00078e0213 */
.L_x_3:
[----:B------:R-:W-:Y:S06]  /*0b60*/  BAR.SYNC.DEFER_BLOCKING 0x0 ;  /* 0x0000000000007b1d */ /* 0x000fec0000010000 */
[----:B------:R-:W-:Y:S05]  /*0b70*/  @P0 BRA `(.L_x_6) ;  /* 0xfffffff800040947 */ /* 0x000fea000383ffff */
.L_x_0:
[----:B0-----:R-:W0:Y:S01]  /*0b80*/  LDC.64 R2, c[0x0][0x390] ;  /* 0x0000e400ff027b82 */ /* 0x001e220000000a00 */
[----:B------:R-:W-:-:S04]  /*0b90*/  IMAD R7, R8, R7, R10 ;  /* 0x0000000708077224 */ /* 0x000fc800078e020a */
[----:B0-----:R-:W-:-:S05]  /*0ba0*/  IMAD.WIDE R2, R7, 0x4, R2 ;  /* 0x0000000407027825 */ /* 0x001fca00078e0202 */
[----:B------:R-:W-:Y:S01]  /*0bb0*/  STG.E desc[UR8][R2.64], R19 ;  /* 0x0000001302007986 */ /* 0x000fe2000c101908 */
[----:B------:R-:W-:Y:S05]  /*0bc0*/  EXIT ;  /* 0x000000000000794d */ /* 0x000fea0003800000 */
.L_x_7:
[----:B------:R-:W-:-:S00]  /*0bd0*/  BRA `(.L_x_7) ;  /* 0xfffffffc00fc7947 */ /* 0x000fc0000383ffff */
[----:B------:R-:W-:-:S00]  /*0be0*/  NOP ;  /* 0x0000000000007918 */ /* 0x000fc00000000000 */
        /* <DEDUP_REMOVED lines=9> */
.L_x_8:


//--------------------- .nv.shared._Z9matrixMulPiS_S_i --------------------------
	.section	.nv.shared._Z9matrixMulPiS_S_i,"aw",@nobits
	.sectionflags	@""
	.align	4
.nv.shared._Z9matrixMulPiS_S_i:
	.zero		3072


//--------------------- .nv.shared.reserved.0     --------------------------
	.section	.nv.shared.reserved.0,"aw",@nobits
	.weak		__nv_reservedSMEM_offset_0_alias
	.size		__nv_reservedSMEM_offset_0_alias, 0, 64
	.other		__nv_reservedSMEM_offset_0_alias,@"STO_CUDA_RESERVED_SHARED STV_DEFAULT"
__nv_reservedSMEM_offset_0_alias:
	.zero		0
	.zero		64


//--------------------- .nv.constant0._Z9matrixMulPiS_S_i --------------------------
	.section	.nv.constant0._Z9matrixMulPiS_S_i,"a",@progbits
	.sectionflags	@""
	.align	4
.nv.constant0._Z9matrixMulPiS_S_i:
	.zero		924


//--------------------- SYMBOLS --------------------------

	.type		.nv.reservedSmem.offset0,@object
	.size		.nv.reservedSmem.offset0,0x4
	.type		.nv.reservedSmem.cap,@object
	.size		.nv.reservedSmem.cap,0x4
